//
// Generated by NVIDIA NVVM Compiler
//
// Compiler Build ID: CL-36424714
// Cuda compilation tools, release 13.0, V13.0.88
// Based on NVVM 20.0.0
//

.version 9.0
.target sm_100
.address_size 64

	// .globl	_Z12kernelAddOnePii

.visible .entry _Z12kernelAddOnePii(
	.param .u64 .ptr .align 1 _Z12kernelAddOnePii_param_0,
	.param .u32 _Z12kernelAddOnePii_param_1
)
{
	.reg .pred 	%p<3>;
	.reg .b32 	%r<237>;
	.reg .b64 	%rd<5>;

	ld.param.u64 	%rd2, [_Z12kernelAddOnePii_param_0];
	ld.param.u32 	%r7, [_Z12kernelAddOnePii_param_1];
	mov.u32 	%r8, %ntid.x;
	mov.u32 	%r9, %ctaid.x;
	mov.u32 	%r10, %tid.x;
	mad.lo.s32 	%r1, %r8, %r9, %r10;
	setp.ge.s32 	%p1, %r1, %r7;
	@%p1 bra 	$L__BB0_4;
	cvta.to.global.u64 	%rd3, %rd2;
	mul.wide.s32 	%rd4, %r1, 4;
	add.s64 	%rd1, %rd3, %rd4;
	ld.global.u32 	%r235, [%rd1];
	mov.b32 	%r236, 0;
$L__BB0_2:
	add.s32 	%r12, %r235, 1;
	mul.hi.s32 	%r13, %r12, 1176450467;
	shr.u32 	%r14, %r13, 31;
	shr.s32 	%r15, %r13, 26;
	add.s32 	%r16, %r15, %r14;
	mul.lo.s32 	%r17, %r16, 245000010;
	sub.s32 	%r18, %r12, %r17;
	add.s32 	%r19, %r18, 1;
	mul.hi.s32 	%r20, %r19, 1176450467;
	shr.u32 	%r21, %r20, 31;
	shr.s32 	%r22, %r20, 26;
	add.s32 	%r23, %r22, %r21;
	mul.lo.s32 	%r24, %r23, 245000010;
	sub.s32 	%r25, %r19, %r24;
	add.s32 	%r26, %r25, 1;
	mul.hi.s32 	%r27, %r26, 1176450467;
	shr.u32 	%r28, %r27, 31;
	shr.s32 	%r29, %r27, 26;
	add.s32 	%r30, %r29, %r28;
	mul.lo.s32 	%r31, %r30, 245000010;
	sub.s32 	%r32, %r26, %r31;
	add.s32 	%r33, %r32, 1;
	mul.hi.s32 	%r34, %r33, 1176450467;
	shr.u32 	%r35, %r34, 31;
	shr.s32 	%r36, %r34, 26;
	add.s32 	%r37, %r36, %r35;
	mul.lo.s32 	%r38, %r37, 245000010;
	sub.s32 	%r39, %r33, %r38;
	add.s32 	%r40, %r39, 1;
	mul.hi.s32 	%r41, %r40, 1176450467;
	shr.u32 	%r42, %r41, 31;
	shr.s32 	%r43, %r41, 26;
	add.s32 	%r44, %r43, %r42;
	mul.lo.s32 	%r45, %r44, 245000010;
	sub.s32 	%r46, %r40, %r45;
	add.s32 	%r47, %r46, 1;
	mul.hi.s32 	%r48, %r47, 1176450467;
	shr.u32 	%r49, %r48, 31;
	shr.s32 	%r50, %r48, 26;
	add.s32 	%r51, %r50, %r49;
	mul.lo.s32 	%r52, %r51, 245000010;
	sub.s32 	%r53, %r47, %r52;
	add.s32 	%r54, %r53, 1;
	mul.hi.s32 	%r55, %r54, 1176450467;
	shr.u32 	%r56, %r55, 31;
	shr.s32 	%r57, %r55, 26;
	add.s32 	%r58, %r57, %r56;
	mul.lo.s32 	%r59, %r58, 245000010;
	sub.s32 	%r60, %r54, %r59;
	add.s32 	%r61, %r60, 1;
	mul.hi.s32 	%r62, %r61, 1176450467;
	shr.u32 	%r63, %r62, 31;
	shr.s32 	%r64, %r62, 26;
	add.s32 	%r65, %r64, %r63;
	mul.lo.s32 	%r66, %r65, 245000010;
	sub.s32 	%r67, %r61, %r66;
	add.s32 	%r68, %r67, 1;
	mul.hi.s32 	%r69, %r68, 1176450467;
	shr.u32 	%r70, %r69, 31;
	shr.s32 	%r71, %r69, 26;
	add.s32 	%r72, %r71, %r70;
	mul.lo.s32 	%r73, %r72, 245000010;
	sub.s32 	%r74, %r68, %r73;
	add.s32 	%r75, %r74, 1;
	mul.hi.s32 	%r76, %r75, 1176450467;
	shr.u32 	%r77, %r76, 31;
	shr.s32 	%r78, %r76, 26;
	add.s32 	%r79, %r78, %r77;
	mul.lo.s32 	%r80, %r79, 245000010;
	sub.s32 	%r81, %r75, %r80;
	add.s32 	%r82, %r81, 1;
	mul.hi.s32 	%r83, %r82, 1176450467;
	shr.u32 	%r84, %r83, 31;
	shr.s32 	%r85, %r83, 26;
	add.s32 	%r86, %r85, %r84;
	mul.lo.s32 	%r87, %r86, 245000010;
	sub.s32 	%r88, %r82, %r87;
	add.s32 	%r89, %r88, 1;
	mul.hi.s32 	%r90, %r89, 1176450467;
	shr.u32 	%r91, %r90, 31;
	shr.s32 	%r92, %r90, 26;
	add.s32 	%r93, %r92, %r91;
	mul.lo.s32 	%r94, %r93, 245000010;
	sub.s32 	%r95, %r89, %r94;
	add.s32 	%r96, %r95, 1;
	mul.hi.s32 	%r97, %r96, 1176450467;
	shr.u32 	%r98, %r97, 31;
	shr.s32 	%r99, %r97, 26;
	add.s32 	%r100, %r99, %r98;
	mul.lo.s32 	%r101, %r100, 245000010;
	sub.s32 	%r102, %r96, %r101;
	add.s32 	%r103, %r102, 1;
	mul.hi.s32 	%r104, %r103, 1176450467;
	shr.u32 	%r105, %r104, 31;
	shr.s32 	%r106, %r104, 26;
	add.s32 	%r107, %r106, %r105;
	mul.lo.s32 	%r108, %r107, 245000010;
	sub.s32 	%r109, %r103, %r108;
	add.s32 	%r110, %r109, 1;
	mul.hi.s32 	%r111, %r110, 1176450467;
	shr.u32 	%r112, %r111, 31;
	shr.s32 	%r113, %r111, 26;
	add.s32 	%r114, %r113, %r112;
	mul.lo.s32 	%r115, %r114, 245000010;
	sub.s32 	%r116, %r110, %r115;
	add.s32 	%r117, %r116, 1;
	mul.hi.s32 	%r118, %r117, 1176450467;
	shr.u32 	%r119, %r118, 31;
	shr.s32 	%r120, %r118, 26;
	add.s32 	%r121, %r120, %r119;
	mul.lo.s32 	%r122, %r121, 245000010;
	sub.s32 	%r123, %r117, %r122;
	add.s32 	%r124, %r123, 1;
	mul.hi.s32 	%r125, %r124, 1176450467;
	shr.u32 	%r126, %r125, 31;
	shr.s32 	%r127, %r125, 26;
	add.s32 	%r128, %r127, %r126;
	mul.lo.s32 	%r129, %r128, 245000010;
	sub.s32 	%r130, %r124, %r129;
	add.s32 	%r131, %r130, 1;
	mul.hi.s32 	%r132, %r131, 1176450467;
	shr.u32 	%r133, %r132, 31;
	shr.s32 	%r134, %r132, 26;
	add.s32 	%r135, %r134, %r133;
	mul.lo.s32 	%r136, %r135, 245000010;
	sub.s32 	%r137, %r131, %r136;
	add.s32 	%r138, %r137, 1;
	mul.hi.s32 	%r139, %r138, 1176450467;
	shr.u32 	%r140, %r139, 31;
	shr.s32 	%r141, %r139, 26;
	add.s32 	%r142, %r141, %r140;
	mul.lo.s32 	%r143, %r142, 245000010;
	sub.s32 	%r144, %r138, %r143;
	add.s32 	%r145, %r144, 1;
	mul.hi.s32 	%r146, %r145, 1176450467;
	shr.u32 	%r147, %r146, 31;
	shr.s32 	%r148, %r146, 26;
	add.s32 	%r149, %r148, %r147;
	mul.lo.s32 	%r150, %r149, 245000010;
	sub.s32 	%r151, %r145, %r150;
	add.s32 	%r152, %r151, 1;
	mul.hi.s32 	%r153, %r152, 1176450467;
	shr.u32 	%r154, %r153, 31;
	shr.s32 	%r155, %r153, 26;
	add.s32 	%r156, %r155, %r154;
	mul.lo.s32 	%r157, %r156, 245000010;
	sub.s32 	%r158, %r152, %r157;
	add.s32 	%r159, %r158, 1;
	mul.hi.s32 	%r160, %r159, 1176450467;
	shr.u32 	%r161, %r160, 31;
	shr.s32 	%r162, %r160, 26;
	add.s32 	%r163, %r162, %r161;
	mul.lo.s32 	%r164, %r163, 245000010;
	sub.s32 	%r165, %r159, %r164;
	add.s32 	%r166, %r165, 1;
	mul.hi.s32 	%r167, %r166, 1176450467;
	shr.u32 	%r168, %r167, 31;
	shr.s32 	%r169, %r167, 26;
	add.s32 	%r170, %r169, %r168;
	mul.lo.s32 	%r171, %r170, 245000010;
	sub.s32 	%r172, %r166, %r171;
	add.s32 	%r173, %r172, 1;
	mul.hi.s32 	%r174, %r173, 1176450467;
	shr.u32 	%r175, %r174, 31;
	shr.s32 	%r176, %r174, 26;
	add.s32 	%r177, %r176, %r175;
	mul.lo.s32 	%r178, %r177, 245000010;
	sub.s32 	%r179, %r173, %r178;
	add.s32 	%r180, %r179, 1;
	mul.hi.s32 	%r181, %r180, 1176450467;
	shr.u32 	%r182, %r181, 31;
	shr.s32 	%r183, %r181, 26;
	add.s32 	%r184, %r183, %r182;
	mul.lo.s32 	%r185, %r184, 245000010;
	sub.s32 	%r186, %r180, %r185;
	add.s32 	%r187, %r186, 1;
	mul.hi.s32 	%r188, %r187, 1176450467;
	shr.u32 	%r189, %r188, 31;
	shr.s32 	%r190, %r188, 26;
	add.s32 	%r191, %r190, %r189;
	mul.lo.s32 	%r192, %r191, 245000010;
	sub.s32 	%r193, %r187, %r192;
	add.s32 	%r194, %r193, 1;
	mul.hi.s32 	%r195, %r194, 1176450467;
	shr.u32 	%r196, %r195, 31;
	shr.s32 	%r197, %r195, 26;
	add.s32 	%r198, %r197, %r196;
	mul.lo.s32 	%r199, %r198, 245000010;
	sub.s32 	%r200, %r194, %r199;
	add.s32 	%r201, %r200, 1;
	mul.hi.s32 	%r202, %r201, 1176450467;
	shr.u32 	%r203, %r202, 31;
	shr.s32 	%r204, %r202, 26;
	add.s32 	%r205, %r204, %r203;
	mul.lo.s32 	%r206, %r205, 245000010;
	sub.s32 	%r207, %r201, %r206;
	add.s32 	%r208, %r207, 1;
	mul.hi.s32 	%r209, %r208, 1176450467;
	shr.u32 	%r210, %r209, 31;
	shr.s32 	%r211, %r209, 26;
	add.s32 	%r212, %r211, %r210;
	mul.lo.s32 	%r213, %r212, 245000010;
	sub.s32 	%r214, %r208, %r213;
	add.s32 	%r215, %r214, 1;
	mul.hi.s32 	%r216, %r215, 1176450467;
	shr.u32 	%r217, %r216, 31;
	shr.s32 	%r218, %r216, 26;
	add.s32 	%r219, %r218, %r217;
	mul.lo.s32 	%r220, %r219, 245000010;
	sub.s32 	%r221, %r215, %r220;
	add.s32 	%r222, %r221, 1;
	mul.hi.s32 	%r223, %r222, 1176450467;
	shr.u32 	%r224, %r223, 31;
	shr.s32 	%r225, %r223, 26;
	add.s32 	%r226, %r225, %r224;
	mul.lo.s32 	%r227, %r226, 245000010;
	sub.s32 	%r228, %r222, %r227;
	add.s32 	%r229, %r228, 1;
	mul.hi.s32 	%r230, %r229, 1176450467;
	shr.u32 	%r231, %r230, 31;
	shr.s32 	%r232, %r230, 26;
	add.s32 	%r233, %r232, %r231;
	mul.lo.s32 	%r234, %r233, 245000010;
	sub.s32 	%r235, %r229, %r234;
	add.s32 	%r236, %r236, 32;
	setp.ne.s32 	%p2, %r236, 1000000;
	@%p2 bra 	$L__BB0_2;
	st.global.u32 	[%rd1], %r235;
$L__BB0_4:
	ret;

}


// ===== COMPILED SASS (sm_100) =====

	.target	sm_100

	.elftype	@"ET_EXEC"


//--------------------- .note.nv.tkinfo           --------------------------
	.section	.note.nv.tkinfo,"",@"SHT_NOTE"
	.sectionflags	@"SHF_NOTE_NV_TKINFO"
	.tkinfo
        /*0018*/ 	.word	0x00000002
        /*0030*/ 	.string	""
        /*0030*/ 	.string	"ptxas"
        /*0030*/ 	.string	"Cuda compilation tools, release 13.0, V13.0.88"
        /*0030*/ 	.string	"Build cuda_13.0.r13.0/compiler.36424714_0"
        /*0030*/ 	.string	"-arch sm_100 -m 64 "



//--------------------- .note.nv.cuinfo           --------------------------
	.section	.note.nv.cuinfo,"",@"SHT_NOTE"
	.sectionflags	@"SHF_NOTE_NV_CUINFO"
        /*0018*/ 	.short	0x0002
        /*001a*/ 	.short	0x0064
        /*001c*/ 	.short	0x0082
	.zero		2


//--------------------- .nv.info                  --------------------------
	.section	.nv.info,"",@"SHT_CUDA_INFO"
	.align	4


	//----- nvinfo : EIATTR_REGCOUNT
	.align		4
        /*0000*/ 	.byte	0x04, 0x2f
        /*0002*/ 	.short	(.L_1 - .L_0)
	.align		4
.L_0:
        /*0004*/ 	.word	index@(_Z12kernelAddOnePii)
        /*0008*/ 	.word	0x0000000a


	//----- nvinfo : EIATTR_FRAME_SIZE
	.align		4
.L_1:
        /*000c*/ 	.byte	0x04, 0x11
        /*000e*/ 	.short	(.L_3 - .L_2)
	.align		4
.L_2:
        /*0010*/ 	.word	index@(_Z12kernelAddOnePii)
        /*0014*/ 	.word	0x00000000


	//----- nvinfo : EIATTR_MIN_STACK_SIZE
	.align		4
.L_3:
        /*0018*/ 	.byte	0x04, 0x12
        /*001a*/ 	.short	(.L_5 - .L_4)
	.align		4
.L_4:
        /*001c*/ 	.word	index@(_Z12kernelAddOnePii)
        /*0020*/ 	.word	0x00000000
.L_5:


//--------------------- .nv.compat                --------------------------
	.section	.nv.compat,"",@"SHT_CUDA_COMPAT_INFO"
	.align	4
        /*0000*/ 	.byte	0x02, 0x09, 0x00, 0x00, 0x02, 0x02, 0x01, 0x00, 0x02, 0x05, 0x05, 0x00, 0x03, 0x07, 0x01, 0x01
        /*0010*/ 	.byte	0x02, 0x03, 0x00, 0x00, 0x02, 0x06, 0x01, 0x00, 0x04, 0x0b, 0x08, 0x00, 0x09, 0x00, 0x00, 0x00
        /*0020*/ 	.byte	0x00, 0x00, 0x00, 0x00


//--------------------- .nv.info._Z12kernelAddOnePii --------------------------
	.section	.nv.info._Z12kernelAddOnePii,"",@"SHT_CUDA_INFO"
	.sectionflags	@""
	.align	4


	//----- nvinfo : EIATTR_CUDA_API_VERSION
	.align		4
        /*0000*/ 	.byte	0x04, 0x37
        /*0002*/ 	.short	(.L_7 - .L_6)
.L_6:
        /*0004*/ 	.word	0x00000082


	//----- nvinfo : EIATTR_KPARAM_INFO
	.align		4
.L_7:
        /*0008*/ 	.byte	0x04, 0x17
        /*000a*/ 	.short	(.L_9 - .L_8)
.L_8:
        /*000c*/ 	.word	0x00000000
        /*0010*/ 	.short	0x0001
        /*0012*/ 	.short	0x0008
        /*0014*/ 	.byte	0x00, 0xf0, 0x11, 0x00


	//----- nvinfo : EIATTR_KPARAM_INFO
	.align		4
.L_9:
        /*0018*/ 	.byte	0x04, 0x17
        /*001a*/ 	.short	(.L_11 - .L_10)
.L_10:
        /*001c*/ 	.word	0x00000000
        /*0020*/ 	.short	0x0000
        /*0022*/ 	.short	0x0000
        /*0024*/ 	.byte	0x00, 0xf5, 0x21, 0x00


	//----- nvinfo : EIATTR_SPARSE_MMA_MASK
	.align		4
.L_11:
        /*0028*/ 	.byte	0x03, 0x50
        /*002a*/ 	.short	0x0000


	//----- nvinfo : EIATTR_MAXREG_COUNT
	.align		4
        /*002c*/ 	.byte	0x03, 0x1b
        /*002e*/ 	.short	0x00ff


	//----- nvinfo : EIATTR_MERCURY_ISA_VERSION
	.align		4
        /*0030*/ 	.byte	0x03, 0x5f
        /*0032*/ 	.short	0x0101


	//----- nvinfo : EIATTR_VRC_CTA_INIT_COUNT
	.align		4
        /*0034*/ 	.byte	0x02, 0x4a
	.zero		1
	.zero		1


	//----- nvinfo : EIATTR_EXIT_INSTR_OFFSETS
	.align		4
        /*0038*/ 	.byte	0x04, 0x1c
        /*003a*/ 	.short	(.L_13 - .L_12)


	//   ....[0]....
.L_12:
        /*003c*/ 	.word	0x00000070


	//   ....[1]....
        /*0040*/ 	.word	0x00000b10


	//----- nvinfo : EIATTR_CBANK_PARAM_SIZE
	.align		4
.L_13:
        /*0044*/ 	.byte	0x03, 0x19
        /*0046*/ 	.short	0x000c


	//----- nvinfo : EIATTR_PARAM_CBANK
	.align		4
        /*0048*/ 	.byte	0x04, 0x0a
        /*004a*/ 	.short	(.L_15 - .L_14)
	.align		4
.L_14:
        /*004c*/ 	.word	index@(.nv.constant0._Z12kernelAddOnePii)
        /*0050*/ 	.short	0x0380
        /*0052*/ 	.short	0x000c


	//----- nvinfo : EIATTR_SW_WAR
	.align		4
.L_15:
        /*0054*/ 	.byte	0x04, 0x36
        /*0056*/ 	.short	(.L_17 - .L_16)
.L_16:
        /*0058*/ 	.word	0x00000008
.L_17:


//--------------------- .nv.callgraph             --------------------------
	.section	.nv.callgraph,"",@"SHT_CUDA_CALLGRAPH"
	.align	4
	.sectionentsize	8
	.align		4
        /*0000*/ 	.word	0x00000000
	.align		4
        /*0004*/ 	.word	0xffffffff
	.align		4
        /*0008*/ 	.word	0x00000000
	.align		4
        /*000c*/ 	.word	0xfffffffe
	.align		4
        /*0010*/ 	.word	0x00000000
	.align		4
        /*0014*/ 	.word	0xfffffffd
	.align		4
        /*0018*/ 	.word	0x00000000
	.align		4
        /*001c*/ 	.word	0xfffffffc


//--------------------- .text._Z12kernelAddOnePii --------------------------
	.section	.text._Z12kernelAddOnePii,"ax",@progbits
	.align	128
        .global         _Z12kernelAddOnePii
        .type           _Z12kernelAddOnePii,@function
        .size           _Z12kernelAddOnePii,(.L_x_2 - _Z12kernelAddOnePii)
        .other          _Z12kernelAddOnePii,@"STO_CUDA_ENTRY STV_DEFAULT"
_Z12kernelAddOnePii:
.text._Z12kernelAddOnePii:
[----:B------:R-:W-:Y:S01]  /*0000*/  LDC R1, c[0x0][0x37c] ;  /* 0x0000df00ff017b82 */ /* 0x000fe20000000800 */
[----:B------:R-:W0:Y:S01]  /*0010*/  S2R R5, SR_CTAID.X ;  /* 0x0000000000057919 */ /* 0x000e220000002500 */
[----:B------:R-:W0:Y:S01]  /*0020*/  LDCU UR4, c[0x0][0x360] ;  /* 0x00006c00ff0477ac */ /* 0x000e220008000800 */
[----:B------:R-:W0:Y:S01]  /*0030*/  S2R R0, SR_TID.X ;  /* 0x0000000000007919 */ /* 0x000e220000002100 */
[----:B------:R-:W1:Y:S01]  /*0040*/  LDCU UR5, c[0x0][0x388] ;  /* 0x00007100ff0577ac */ /* 0x000e620008000800 */
[----:B0-----:R-:W-:-:S05]  /*0050*/  IMAD R5, R5, UR4, R0 ;  /* 0x0000000405057c24 */ /* 0x001fca000f8e0200 */
[----:B-1----:R-:W-:-:S13]  /*0060*/  ISETP.GE.AND P0, PT, R5, UR5, PT ;  /* 0x0000000505007c0c */ /* 0x002fda000bf06270 */
[----:B------:R-:W-:Y:S05]  /*0070*/  @P0 EXIT ;  /* 0x000000000000094d */ /* 0x000fea0003800000 */
[----:B------:R-:W0:Y:S01]  /*0080*/  LDC.64 R2, c[0x0][0x380] ;  /* 0x0000e000ff027b82 */ /* 0x000e220000000a00 */
[----:B------:R-:W1:Y:S01]  /*0090*/  LDCU.64 UR6, c[0x0][0x358] ;  /* 0x00006b00ff0677ac */ /* 0x000e620008000a00 */
[----:B0-----:R-:W-:-:S05]  /*00a0*/  IMAD.WIDE R2, R5, 0x4, R2 ;  /* 0x0000000405027825 */ /* 0x001fca00078e0202 */
[----:B-1----:R0:W5:Y:S01]  /*00b0*/  LDG.E R5, desc[UR6][R2.64] ;  /* 0x0000000602057981 */ /* 0x002162000c1e1900 */
[----:B------:R-:W-:-:S05]  /*00c0*/  UMOV UR4, URZ ;  /* 0x000000ff00047c82 */ /* 0x000fca0008000000 */
.L_x_0:
[----:B-----5:R-:W-:Y:S01]  /*00d0*/  IADD3 R5, PT, PT, R5, 0x1, RZ ;  /* 0x0000000105057810 */ /* 0x020fe20007ffe0ff */
[----:B------:R-:W-:-:S04]  /*00e0*/  UIADD3 UR4, UPT, UPT, UR4, 0x20, URZ ;  /* 0x0000002004047890 */ /* 0x000fc8000fffe0ff */
[----:B------:R-:W-:Y:S01]  /*00f0*/  IMAD.HI R0, R5, 0x461f35a3, RZ ;  /* 0x461f35a305007827 */ /* 0x000fe200078e02ff */
[----:B------:R-:W-:-:S04]  /*0100*/  UISETP.NE.AND UP0, UPT, UR4, 0xf4240, UPT ;  /* 0x000f42400400788c */ /* 0x000fc8000bf05270 */
[----:B------:R-:W-:-:S04]  /*0110*/  SHF.R.U32.HI R7, RZ, 0x1f, R0 ;  /* 0x0000001fff077819 */ /* 0x000fc80000011600 */
[----:B------:R-:W-:-:S05]  /*0120*/  LEA.HI.SX32 R0, R0, R7, 0x6 ;  /* 0x0000000700007211 */ /* 0x000fca00078f32ff */
[----:B------:R-:W-:-:S04]  /*0130*/  IMAD R0, R0, -0xe9a674a, R5 ;  /* 0xf16598b600007824 */ /* 0x000fc800078e0205 */
[----:B------:R-:W-:-:S04]  /*0140*/  VIADD R0, R0, 0x1 ;  /* 0x0000000100007836 */ /* 0x000fc80000000000 */
[----:B------:R-:W-:-:S05]  /*0150*/  IMAD.HI R4, R0, 0x461f35a3, RZ ;  /* 0x461f35a300047827 */ /* 0x000fca00078e02ff */
[----:B------:R-:W-:-:S04]  /*0160*/  SHF.R.U32.HI R5, RZ, 0x1f, R4 ;  /* 0x0000001fff057819 */ /* 0x000fc80000011604 */
[----:B------:R-:W-:-:S05]  /*0170*/  LEA.HI.SX32 R5, R4, R5, 0x6 ;  /* 0x0000000504057211 */ /* 0x000fca00078f32ff */
[----:B------:R-:W-:-:S05]  /*0180*/  IMAD R5, R5, -0xe9a674a, R0 ;  /* 0xf16598b605057824 */ /* 0x000fca00078e0200 */
[----:B------:R-:W-:-:S05]  /*0190*/  IADD3 R5, PT, PT, R5, 0x1, RZ ;  /* 0x0000000105057810 */ /* 0x000fca0007ffe0ff */
[----:B------:R-:W-:-:S05]  /*01a0*/  IMAD.HI R0, R5, 0x461f35a3, RZ ;  /* 0x461f35a305007827 */ /* 0x000fca00078e02ff */
        /* <DEDUP_REMOVED lines=147> */
[----:B------:R-:W-:Y:S01]  /*0ae0*/  IMAD R5, R5, -0xe9a674a, R0 ;  /* 0xf16598b605057824 */ /* 0x000fe200078e0200 */
[----:B------:R-:W-:Y:S06]  /*0af0*/  BRA.U UP0, `(.L_x_0) ;  /* 0xfffffff500747547 */ /* 0x000fec000b83ffff */
[----:B------:R-:W-:Y:S01]  /*0b00*/  STG.E desc[UR6][R2.64], R5 ;  /* 0x0000000502007986 */ /* 0x000fe2000c101906 */
[----:B------:R-:W-:Y:S05]  /*0b10*/  EXIT ;  /* 0x000000000000794d */ /* 0x000fea0003800000 */
.L_x_1:
[----:B------:R-:W-:-:S00]  /*0b20*/  BRA `(.L_x_1) ;  /* 0xfffffffc00fc7947 */ /* 0x000fc0000383ffff */
[----:B------:R-:W-:-:S00]  /*0b30*/  NOP ;  /* 0x0000000000007918 */ /* 0x000fc00000000000 */
        /* <DEDUP_REMOVED lines=12> */
.L_x_2:


//--------------------- .nv.shared.reserved.0     --------------------------
	.section	.nv.shared.reserved.0,"aw",@nobits
	.weak		__nv_reservedSMEM_offset_0_alias
	.size		__nv_reservedSMEM_offset_0_alias, 0, 64
	.other		__nv_reservedSMEM_offset_0_alias,@"STO_CUDA_RESERVED_SHARED STV_DEFAULT"
__nv_reservedSMEM_offset_0_alias:
	.zero		0
	.zero		64


//--------------------- .nv.constant0._Z12kernelAddOnePii --------------------------
	.section	.nv.constant0._Z12kernelAddOnePii,"a",@progbits
	.sectionflags	@""
	.align	4
.nv.constant0._Z12kernelAddOnePii:
	.zero		908


//--------------------- SYMBOLS --------------------------

	.type		.nv.reservedSmem.offset0,@object
	.size		.nv.reservedSmem.offset0,0x4
